	.headerflags	@"EF_CUDA_TEXMODE_UNIFIED EF_CUDA_64BIT_ADDRESS EF_CUDA_SM89 EF_CUDA_VIRTUAL_SM(EF_CUDA_SM89)"
	.elftype	@"ET_EXEC"


//--------------------- .nv.info                  --------------------------
	.section	.nv.info,"",@"SHT_CUDA_INFO"
	.align	4


	//----- nvinfo : EIATTR_REGCOUNT
	.align		4
        /*0000*/ 	.byte	0x04, 0x2f
        /*0002*/ 	.short	(.L_1 - .L_0)
	.align		4
.L_0:
        /*0004*/ 	.word	index@(triton__0d1d2d3de4)
        /*0008*/ 	.word	0x0000001d


	//----- nvinfo : EIATTR_MAX_STACK_SIZE
	.align		4
.L_1:
        /*000c*/ 	.byte	0x04, 0x23
        /*000e*/ 	.short	(.L_3 - .L_2)
	.align		4
.L_2:
        /*0010*/ 	.word	index@(triton__0d1d2d3de4)
        /*0014*/ 	.word	0x00000000


	//----- nvinfo : EIATTR_MIN_STACK_SIZE
	.align		4
.L_3:
        /*0018*/ 	.byte	0x04, 0x12
        /*001a*/ 	.short	(.L_5 - .L_4)
	.align		4
.L_4:
        /*001c*/ 	.word	index@(triton__0d1d2d3de4)
        /*0020*/ 	.word	0x00000000


	//----- nvinfo : EIATTR_FRAME_SIZE
	.align		4
.L_5:
        /*0024*/ 	.byte	0x04, 0x11
        /*0026*/ 	.short	(.L_7 - .L_6)
	.align		4
.L_6:
        /*0028*/ 	.word	index@(triton__0d1d2d3de4)
        /*002c*/ 	.word	0x00000000
.L_7:


//--------------------- .nv.info.triton__0d1d2d3de4 --------------------------
	.section	.nv.info.triton__0d1d2d3de4,"",@"SHT_CUDA_INFO"
	.align	4


	//----- nvinfo : EIATTR_CUDA_API_VERSION
	.align		4
        /*0000*/ 	.byte	0x04, 0x37
        /*0002*/ 	.short	(.L_9 - .L_8)
.L_8:
        /*0004*/ 	.word	0x0000007b


	//----- nvinfo : EIATTR_PARAM_CBANK
	.align		4
.L_9:
        /*0008*/ 	.byte	0x04, 0x0a
        /*000a*/ 	.short	(.L_11 - .L_10)
	.align		4
.L_10:
        /*000c*/ 	.word	index@(.nv.constant0.triton__0d1d2d3de4)
        /*0010*/ 	.short	0x0160
        /*0012*/ 	.short	0x0020


	//----- nvinfo : EIATTR_CBANK_PARAM_SIZE
	.align		4
.L_11:
        /*0014*/ 	.byte	0x03, 0x19
        /*0016*/ 	.short	0x0020


	//----- nvinfo : EIATTR_KPARAM_INFO
	.align		4
        /*0018*/ 	.byte	0x04, 0x17
        /*001a*/ 	.short	(.L_13 - .L_12)
.L_12:
        /*001c*/ 	.word	0x00000000
        /*0020*/ 	.short	0x0004
        /*0022*/ 	.short	0x001c
        /*0024*/ 	.byte	0x00, 0xf0, 0x11, 0x00


	//----- nvinfo : EIATTR_KPARAM_INFO
	.align		4
.L_13:
        /*0028*/ 	.byte	0x04, 0x17
        /*002a*/ 	.short	(.L_15 - .L_14)
.L_14:
        /*002c*/ 	.word	0x00000000
        /*0030*/ 	.short	0x0003
        /*0032*/ 	.short	0x0018
        /*0034*/ 	.byte	0x00, 0xf0, 0x11, 0x00


	//----- nvinfo : EIATTR_KPARAM_INFO
	.align		4
.L_15:
        /*0038*/ 	.byte	0x04, 0x17
        /*003a*/ 	.short	(.L_17 - .L_16)
.L_16:
        /*003c*/ 	.word	0x00000000
        /*0040*/ 	.short	0x0002
        /*0042*/ 	.short	0x0010
        /*0044*/ 	.byte	0x00, 0xf0, 0x21, 0x00


	//----- nvinfo : EIATTR_KPARAM_INFO
	.align		4
.L_17:
        /*0048*/ 	.byte	0x04, 0x17
        /*004a*/ 	.short	(.L_19 - .L_18)
.L_18:
        /*004c*/ 	.word	0x00000000
        /*0050*/ 	.short	0x0001
        /*0052*/ 	.short	0x0008
        /*0054*/ 	.byte	0x00, 0xf0, 0x21, 0x00


	//----- nvinfo : EIATTR_KPARAM_INFO
	.align		4
.L_19:
        /*0058*/ 	.byte	0x04, 0x17
        /*005a*/ 	.short	(.L_21 - .L_20)
.L_20:
        /*005c*/ 	.word	0x00000000
        /*0060*/ 	.short	0x0000
        /*0062*/ 	.short	0x0000
        /*0064*/ 	.byte	0x00, 0xf0, 0x21, 0x00


	//----- nvinfo : EIATTR_MAXREG_COUNT
	.align		4
.L_21:
        /*0068*/ 	.byte	0x03, 0x1b
        /*006a*/ 	.short	0x00ff


	//----- nvinfo : EIATTR_EXIT_INSTR_OFFSETS
	.align		4
        /*006c*/ 	.byte	0x04, 0x1c
        /*006e*/ 	.short	(.L_23 - .L_22)


	//   ....[0]....
.L_22:
        /*0070*/ 	.word	0x00000670


	//   ....[1]....
        /*0074*/ 	.word	0x00000690


	//----- nvinfo : EIATTR_CTAIDZ_USED
	.align		4
.L_23:
        /*0078*/ 	.byte	0x01, 0x04
	.zero		2


	//----- nvinfo : EIATTR_MAX_THREADS
	.align		4
        /*007c*/ 	.byte	0x04, 0x05
        /*007e*/ 	.short	(.L_25 - .L_24)
.L_24:
        /*0080*/ 	.word	0x00000100
        /*0084*/ 	.word	0x00000001
        /*0088*/ 	.word	0x00000001
.L_25:


//--------------------- .nv.rel.action            --------------------------
	.section	.nv.rel.action,"",@"SHT_CUDA_RELOCINFO"
	.align	8
	.sectionentsize	8
        /*0000*/ 	.byte	0x73, 0x00, 0x00, 0x00, 0x00, 0x00, 0x00, 0x00, 0x00, 0x00, 0x00, 0x11, 0x25, 0x00, 0x05, 0x36


//--------------------- .nv.constant0.triton__0d1d2d3de4 --------------------------
	.section	.nv.constant0.triton__0d1d2d3de4,"a",@progbits
	.align	4
.nv.constant0.triton__0d1d2d3de4:
	.zero		384


//--------------------- .text.triton__0d1d2d3de4  --------------------------
	.section	.text.triton__0d1d2d3de4,"ax",@progbits
	.sectionflags	@"SHF_BARRIERS=1"
	.sectioninfo	@"SHI_REGISTERS=29"
	.align	128
        .global         triton__0d1d2d3de4
        .type           triton__0d1d2d3de4,@function
        .size           triton__0d1d2d3de4,(.L_x_1 - triton__0d1d2d3de4)
        .other          triton__0d1d2d3de4,@"STO_CUDA_ENTRY STV_DEFAULT"
triton__0d1d2d3de4:
.text.triton__0d1d2d3de4:
[----:B------:R-:W-:-:S02]  /*0000*/  IMAD.MOV.U32 R1, RZ, RZ, c[0x0][0x28] ;  /* 0x00000a00ff017624 */ /* 0x000fc400078e00ff */
[----:B------:R-:W0:Y:S01]  /*0010*/  S2R R10, SR_TID.X ;  /* 0x00000000000a7919 */ /* 0x000e220000002100 */
[----:B------:R-:W1:Y:S03]  /*0020*/  S2UR UR4, SR_CTAID.Y ;  /* 0x00000000000479c3 */ /* 0x000e660000002600 */
[----:B------:R-:W2:Y:S04]  /*0030*/  S2R R0, SR_CTAID.Z ;  /* 0x0000000000007919 */ /* 0x000ea80000002700 */
[----:B------:R-:W3:Y:S01]  /*0040*/  S2R R2, SR_CTAID.X ;  /* 0x0000000000027919 */ /* 0x000ee20000002500 */
[--C-:B0-----:R-:W-:Y:S01]  /*0050*/  SHF.R.U32.HI R11, RZ, 0x5, R10.reuse ;  /* 0x00000005ff0b7819 */ /* 0x101fe2000001160a */
[----:B------:R-:W-:Y:S01]  /*0060*/  IMAD.SHL.U32 R3, R10, 0x4, RZ ;  /* 0x000000040a037824 */ /* 0x000fe200078e00ff */
[----:B------:R-:W-:-:S02]  /*0070*/  SHF.R.U32.HI R5, RZ, 0x4, R10 ;  /* 0x00000004ff057819 */ /* 0x000fc4000001160a */
[----:B--2---:R-:W-:Y:S02]  /*0080*/  IADD3 R0, R0, 0x1, RZ ;  /* 0x0000000100007810 */ /* 0x004fe40007ffe0ff */
[----:B------:R-:W-:Y:S01]  /*0090*/  SGXT.U32 R11, R11, 0x3 ;  /* 0x000000030b0b781a */ /* 0x000fe20000000000 */
[----:B---3--:R-:W-:Y:S01]  /*00a0*/  IMAD.SHL.U32 R2, R2, 0x40, RZ ;  /* 0x0000004002027824 */ /* 0x008fe200078e00ff */
[----:B------:R-:W-:Y:S01]  /*00b0*/  LOP3.LUT R21, R3, 0x3c, RZ, 0xc0, !PT ;  /* 0x0000003c03157812 */ /* 0x000fe200078ec0ff */
[----:B-1----:R-:W-:Y:S01]  /*00c0*/  IMAD R4, R0, UR4, RZ ;  /* 0x0000000400047c24 */ /* 0x002fe2000f8e02ff */
[----:B------:R-:W-:Y:S01]  /*00d0*/  SGXT.U32 R0, R5, 0x1 ;  /* 0x000000010500781a */ /* 0x000fe20000000000 */
[----:B------:R-:W-:Y:S01]  /*00e0*/  IMAD.SHL.U32 R5, R11, 0x2, RZ ;  /* 0x000000020b057824 */ /* 0x000fe200078e00ff */
[----:B------:R-:W-:Y:S01]  /*00f0*/  LOP3.LUT R19, R2, R21, RZ, 0xfc, !PT ;  /* 0x0000001502137212 */ /* 0x000fe200078efcff */
[----:B------:R-:W-:Y:S01]  /*0100*/  IMAD.SHL.U32 R3, R4, 0x40, RZ ;  /* 0x0000004004037824 */ /* 0x000fe200078e00ff */
[----:B------:R-:W-:-:S02]  /*0110*/  ULDC.64 UR4, c[0x0][0x118] ;  /* 0x0000460000047ab9 */ /* 0x000fc40000000a00 */
[----:B------:R-:W-:Y:S01]  /*0120*/  LOP3.LUT R20, R5, R0, RZ, 0xfc, !PT ;  /* 0x0000000005147212 */ /* 0x000fe200078efcff */
[----:B------:R-:W-:Y:S01]  /*0130*/  IMAD.MOV.U32 R0, RZ, RZ, 0x2 ;  /* 0x00000002ff007424 */ /* 0x000fe200078e00ff */
[----:B------:R-:W-:Y:S02]  /*0140*/  ISETP.GE.AND P0, PT, R19, 0xa8c, PT ;  /* 0x00000a8c1300780c */ /* 0x000fe40003f06270 */
[C---:B------:R-:W-:Y:S02]  /*0150*/  LOP3.LUT R5, R3.reuse, R20, RZ, 0xfc, !PT ;  /* 0x0000001403057212 */ /* 0x040fe400078efcff */
[--C-:B------:R-:W-:Y:S02]  /*0160*/  LOP3.LUT R7, R3, 0x10, R20.reuse, 0xfe, !PT ;  /* 0x0000001003077812 */ /* 0x100fe400078efe14 */
[C---:B------:R-:W-:Y:S01]  /*0170*/  ISETP.LT.AND P1, PT, R5.reuse, 0x1b80, !P0 ;  /* 0x00001b800500780c */ /* 0x040fe20004721270 */
[----:B------:R-:W-:Y:S01]  /*0180*/  IMAD R13, R5, 0xa8c, R19 ;  /* 0x00000a8c050d7824 */ /* 0x000fe200078e0213 */
[----:B------:R-:W-:Y:S01]  /*0190*/  ISETP.LT.AND P2, PT, R7, 0x1b80, !P0 ;  /* 0x00001b800700780c */ /* 0x000fe20004741270 */
[----:B------:R-:W-:Y:S01]  /*01a0*/  CS2R R4, SRZ ;  /* 0x0000000000047805 */ /* 0x000fe2000001ff00 */
[--C-:B------:R-:W-:Y:S01]  /*01b0*/  LOP3.LUT R8, R3, 0x20, R20.reuse, 0xfe, !PT ;  /* 0x0000002003087812 */ /* 0x100fe200078efe14 */
[----:B------:R-:W-:Y:S01]  /*01c0*/  IMAD.WIDE R12, R13, R0, c[0x0][0x160] ;  /* 0x000058000d0c7625 */ /* 0x000fe200078e0200 */
[----:B------:R-:W-:-:S03]  /*01d0*/  LOP3.LUT R18, R3, 0x30, R20, 0xfe, !PT ;  /* 0x0000003003127812 */ /* 0x000fc600078efe14 */
[----:B------:R-:W-:Y:S02]  /*01e0*/  IMAD R15, R7, 0xa8c, R19 ;  /* 0x00000a8c070f7824 */ /* 0x000fe400078e0213 */
[----:B------:R-:W-:Y:S02]  /*01f0*/  CS2R R6, SRZ ;  /* 0x0000000000067805 */ /* 0x000fe4000001ff00 */
[----:B------:R0:W2:Y:S01]  /*0200*/  @P1 LDG.E.EL.64 R4, [R12.64] ;  /* 0x000000040c041981 */ /* 0x0000a2000c2e1b00 */
[----:B------:R-:W-:Y:S01]  /*0210*/  ISETP.LT.AND P1, PT, R8, 0x1b80, !P0 ;  /* 0x00001b800800780c */ /* 0x000fe20004721270 */
[----:B------:R-:W-:Y:S01]  /*0220*/  IMAD.WIDE R14, R15, R0, c[0x0][0x160] ;  /* 0x000058000f0e7625 */ /* 0x000fe200078e0200 */
[----:B------:R-:W-:-:S03]  /*0230*/  ISETP.LT.AND P0, PT, R18, 0x1b80, !P0 ;  /* 0x00001b801200780c */ /* 0x000fc60004701270 */
[--C-:B------:R-:W-:Y:S01]  /*0240*/  IMAD R17, R8, 0xa8c, R19.reuse ;  /* 0x00000a8c08117824 */ /* 0x100fe200078e0213 */
[----:B------:R1:W3:Y:S01]  /*0250*/  @P2 LDG.E.EL.64 R6, [R14.64] ;  /* 0x000000040e062981 */ /* 0x0002e2000c2e1b00 */
[----:B------:R-:W-:Y:S01]  /*0260*/  IMAD R19, R18, 0xa8c, R19 ;  /* 0x00000a8c12137824 */ /* 0x000fe200078e0213 */
[----:B------:R-:W-:Y:S01]  /*0270*/  CS2R R8, SRZ ;  /* 0x0000000000087805 */ /* 0x000fe2000001ff00 */
[----:B0-----:R-:W-:Y:S01]  /*0280*/  CS2R R12, SRZ ;  /* 0x00000000000c7805 */ /* 0x001fe2000001ff00 */
[----:B------:R-:W-:-:S04]  /*0290*/  IMAD.WIDE R16, R17, R0, c[0x0][0x160] ;  /* 0x0000580011107625 */ /* 0x000fc800078e0200 */
[----:B------:R-:W-:Y:S01]  /*02a0*/  IMAD.WIDE R18, R19, R0, c[0x0][0x160] ;  /* 0x0000580013127625 */ /* 0x000fe200078e0200 */
[----:B------:R2:W4:Y:S04]  /*02b0*/  @P1 LDG.E.EL.64 R8, [R16.64] ;  /* 0x0000000410081981 */ /* 0x000528000c2e1b00 */
[----:B------:R3:W5:Y:S01]  /*02c0*/  @P0 LDG.E.EL.64 R12, [R18.64] ;  /* 0x00000004120c0981 */ /* 0x000762000c2e1b00 */
[----:B------:R-:W-:Y:S01]  /*02d0*/  IMAD R21, R21, 0x48, RZ ;  /* 0x0000004815157824 */ /* 0x000fe200078e02ff */
[----:B-1----:R-:W-:Y:S01]  /*02e0*/  SHF.R.U32.HI R15, RZ, 0x3, R10 ;  /* 0x00000003ff0f7819 */ /* 0x002fe2000001160a */
[----:B------:R-:W-:Y:S02]  /*02f0*/  IMAD.SHL.U32 R14, R11, 0x4, RZ ;  /* 0x000000040b0e7824 */ /* 0x000fe400078e00ff */
[----:B------:R-:W-:Y:S01]  /*0300*/  IMAD.SHL.U32 R10, R10, 0x8, RZ ;  /* 0x000000080a0a7824 */ /* 0x000fe200078e00ff */
[----:B------:R-:W-:-:S02]  /*0310*/  LOP3.LUT R21, R20, R21, RZ, 0xfc, !PT ;  /* 0x0000001514157212 */ /* 0x000fc400078efcff */
[----:B------:R-:W-:-:S03]  /*0320*/  SGXT.U32 R15, R15, 0x2 ;  /* 0x000000020f0f781a */ /* 0x000fc60000000000 */
[----:B------:R-:W-:Y:S01]  /*0330*/  IMAD.SHL.U32 R21, R21, 0x2, RZ ;  /* 0x0000000215157824 */ /* 0x000fe200078e00ff */
[----:B------:R-:W-:Y:S02]  /*0340*/  LOP3.LUT R15, R14, R15, RZ, 0xfc, !PT ;  /* 0x0000000f0e0f7212 */ /* 0x000fe400078efcff */
[----:B------:R-:W-:-:S04]  /*0350*/  LOP3.LUT R14, R10, 0x38, RZ, 0xc0, !PT ;  /* 0x000000380a0e7812 */ /* 0x000fc800078ec0ff */
[----:B------:R-:W-:-:S04]  /*0360*/  LOP3.LUT R3, R3, R14, RZ, 0xfc, !PT ;  /* 0x0000000e03037212 */ /* 0x000fc800078efcff */
[----:B------:R-:W-:Y:S02]  /*0370*/  ISETP.GE.AND P0, PT, R3, 0x1b80, PT ;  /* 0x00001b800300780c */ /* 0x000fe40003f06270 */
[----:B--2---:R-:W-:Y:S01]  /*0380*/  SHF.R.U32.HI R16, RZ, 0x10, R4 ;  /* 0x00000010ff107819 */ /* 0x004fe20000011604 */
[----:B------:R0:W-:Y:S01]  /*0390*/  STS.U16 [R21], R4 ;  /* 0x0000000415007388 */ /* 0x0001e20000000400 */
[----:B---3--:R-:W-:-:S03]  /*03a0*/  SHF.R.U32.HI R18, RZ, 0x10, R6 ;  /* 0x00000010ff127819 */ /* 0x008fc60000011606 */
[----:B------:R5:W-:Y:S01]  /*03b0*/  STS.U16 [R21+0x90], R16 ;  /* 0x0000901015007388 */ /* 0x000be20000000400 */
[----:B------:R-:W-:Y:S01]  /*03c0*/  SHF.R.U32.HI R20, RZ, 0x10, R5 ;  /* 0x00000010ff147819 */ /* 0x000fe20000011605 */
[----:B0-----:R-:W-:Y:S02]  /*03d0*/  IMAD R4, R15, 0x48, R14 ;  /* 0x000000480f047824 */ /* 0x001fe400078e020e */
[----:B------:R0:W-:Y:S01]  /*03e0*/  STS.U16 [R21+0xb0], R18 ;  /* 0x0000b01215007388 */ /* 0x0001e20000000400 */
[----:B------:R-:W-:Y:S02]  /*03f0*/  SHF.R.U32.HI R22, RZ, 0x10, R7 ;  /* 0x00000010ff167819 */ /* 0x000fe40000011607 */
[----:B----4-:R-:W-:Y:S02]  /*0400*/  SHF.R.U32.HI R24, RZ, 0x10, R8 ;  /* 0x00000010ff187819 */ /* 0x010fe40000011608 */
[----:B------:R-:W-:Y:S02]  /*0410*/  SHF.R.U32.HI R26, RZ, 0x10, R9 ;  /* 0x00000010ff1a7819 */ /* 0x000fe40000011609 */
[----:B-----5:R-:W-:-:S02]  /*0420*/  SHF.R.U32.HI R16, RZ, 0x10, R12 ;  /* 0x00000010ff107819 */ /* 0x020fc4000001160c */
[----:B0-----:R-:W-:Y:S01]  /*0430*/  SHF.R.U32.HI R18, RZ, 0x10, R13 ;  /* 0x00000010ff127819 */ /* 0x001fe2000001160d */
[----:B------:R-:W-:Y:S01]  /*0440*/  IMAD.SHL.U32 R19, R4, 0x2, RZ ;  /* 0x0000000204137824 */ /* 0x000fe200078e00ff */
[----:B------:R-:W-:Y:S04]  /*0450*/  STS.U16 [R21+0x120], R5 ;  /* 0x0001200515007388 */ /* 0x000fe80000000400 */
        /* <DEDUP_REMOVED lines=12> */
[----:B------:R-:W-:Y:S06]  /*0520*/  BAR.SYNC 0x0 ;  /* 0x0000000000007b1d */ /* 0x000fec0000000000 */
[----:B------:R-:W0:Y:S04]  /*0530*/  LDS.128 R8, [R19] ;  /* 0x0000000013087984 */ /* 0x000e280000000c00 */
[----:B------:R-:W1:Y:S01]  /*0540*/  LDS.128 R4, [R19+0x1200] ;  /* 0x0012000013047984 */ /* 0x000e620000000c00 */
[----:B------:R-:W-:-:S05]  /*0550*/  IMAD.HI R14, R3, 0x66666667, RZ ;  /* 0x66666667030e7827 */ /* 0x000fca00078e02ff */
[----:B------:R-:W-:-:S04]  /*0560*/  SHF.R.U32.HI R17, RZ, 0x1f, R14 ;  /* 0x0000001fff117819 */ /* 0x000fc8000001160e */
[----:B------:R-:W-:-:S05]  /*0570*/  LEA.HI.SX32 R14, R14, R17, 0x19 ;  /* 0x000000110e0e7211 */ /* 0x000fca00078fcaff */
[----:B------:R-:W-:Y:S01]  /*0580*/  IMAD R13, R14, -0x140, R3 ;  /* 0xfffffec00e0d7824 */ /* 0x000fe200078e0203 */
[C---:B------:R-:W-:Y:S02]  /*0590*/  LOP3.LUT R3, R2.reuse, R15, RZ, 0xfc, !PT ;  /* 0x0000000f02037212 */ /* 0x040fe400078efcff */
[----:B------:R-:W-:Y:S01]  /*05a0*/  LOP3.LUT R2, R2, 0x20, R15, 0xfe, !PT ;  /* 0x0000002002027812 */ /* 0x000fe200078efe0f */
[----:B------:R-:W-:Y:S01]  /*05b0*/  IMAD R13, R14, 0xd2f00, R13 ;  /* 0x000d2f000e0d7824 */ /* 0x000fe200078e020d */
[C---:B------:R-:W-:Y:S02]  /*05c0*/  ISETP.LT.AND P1, PT, R3.reuse, 0xa8c, !P0 ;  /* 0x00000a8c0300780c */ /* 0x040fe40004721270 */
[C---:B------:R-:W-:Y:S01]  /*05d0*/  ISETP.LT.AND P0, PT, R2.reuse, 0xa8c, !P0 ;  /* 0x00000a8c0200780c */ /* 0x040fe20004701270 */
[--C-:B------:R-:W-:Y:S02]  /*05e0*/  IMAD R15, R3, 0x140, R13.reuse ;  /* 0x00000140030f7824 */ /* 0x100fe400078e020d */
[----:B------:R-:W-:-:S02]  /*05f0*/  IMAD R17, R2, 0x140, R13 ;  /* 0x0000014002117824 */ /* 0x000fc400078e020d */
[----:B------:R-:W-:-:S04]  /*0600*/  IMAD.WIDE R2, R15, R0, c[0x0][0x168] ;  /* 0x00005a000f027625 */ /* 0x000fc800078e0200 */
[----:B------:R-:W-:-:S04]  /*0610*/  IMAD.WIDE R12, R17, R0, c[0x0][0x168] ;  /* 0x00005a00110c7625 */ /* 0x000fc800078e0200 */
[-C--:B------:R-:W-:Y:S01]  /*0620*/  IMAD.WIDE R14, R15, R0.reuse, c[0x0][0x170] ;  /* 0x00005c000f0e7625 */ /* 0x080fe200078e0200 */
[----:B0-----:R0:W-:Y:S04]  /*0630*/  @P1 STG.E.128 [R2.64], R8 ;  /* 0x0000000802001986 */ /* 0x0011e8000c101d04 */
[----:B-1----:R0:W-:Y:S01]  /*0640*/  @P0 STG.E.128 [R12.64], R4 ;  /* 0x000000040c000986 */ /* 0x0021e2000c101d04 */
[----:B------:R-:W-:-:S03]  /*0650*/  IMAD.WIDE R16, R17, R0, c[0x0][0x170] ;  /* 0x00005c0011107625 */ /* 0x000fc600078e0200 */
[----:B------:R0:W-:Y:S01]  /*0660*/  @P1 STG.E.128 [R14.64], R8 ;  /* 0x000000080e001986 */ /* 0x0001e2000c101d04 */
[----:B------:R-:W-:Y:S05]  /*0670*/  @!P0 EXIT ;  /* 0x000000000000894d */ /* 0x000fea0003800000 */
[----:B------:R-:W-:Y:S01]  /*0680*/  STG.E.128 [R16.64], R4 ;  /* 0x0000000410007986 */ /* 0x000fe2000c101d04 */
[----:B------:R-:W-:Y:S05]  /*0690*/  EXIT ;  /* 0x000000000000794d */ /* 0x000fea0003800000 */
.L_x_0:
[----:B------:R-:W-:-:S00]  /*06a0*/  BRA `(.L_x_0) ;  /* 0xfffffff000007947 */ /* 0x000fc0000383ffff */
[----:B------:R-:W-:-:S00]  /*06b0*/  NOP ;  /* 0x0000000000007918 */ /* 0x000fc00000000000 */
        /* <DEDUP_REMOVED lines=12> */
.L_x_1:


//--------------------- .nv.shared.triton__0d1d2d3de4 --------------------------
	.section	.nv.shared.triton__0d1d2d3de4,"aw",@nobits
	.align	16
